//
// Generated by NVIDIA NVVM Compiler
//
// Compiler Build ID: CL-36424714
// Cuda compilation tools, release 13.0, V13.0.88
// Based on NVVM 20.0.0
//

.version 9.0
.target sm_100
.address_size 64

	// .globl	_Z14sumArraysOnGPUPfS_S_i

.visible .entry _Z14sumArraysOnGPUPfS_S_i(
	.param .u64 .ptr .align 1 _Z14sumArraysOnGPUPfS_S_i_param_0,
	.param .u64 .ptr .align 1 _Z14sumArraysOnGPUPfS_S_i_param_1,
	.param .u64 .ptr .align 1 _Z14sumArraysOnGPUPfS_S_i_param_2,
	.param .u32 _Z14sumArraysOnGPUPfS_S_i_param_3
)
{
	.reg .pred 	%p<2>;
	.reg .b32 	%r<6>;
	.reg .b32 	%f<7>;
	.reg .b64 	%rd<15>;

	ld.param.u64 	%rd1, [_Z14sumArraysOnGPUPfS_S_i_param_0];
	ld.param.u64 	%rd2, [_Z14sumArraysOnGPUPfS_S_i_param_1];
	ld.param.u64 	%rd3, [_Z14sumArraysOnGPUPfS_S_i_param_2];
	ld.param.u32 	%r2, [_Z14sumArraysOnGPUPfS_S_i_param_3];
	mov.u32 	%r3, %ctaid.x;
	mov.u32 	%r4, %ntid.x;
	mov.u32 	%r5, %tid.x;
	mad.lo.s32 	%r1, %r3, %r4, %r5;
	setp.ge.s32 	%p1, %r1, %r2;
	@%p1 bra 	$L__BB0_2;
	cvta.to.global.u64 	%rd4, %rd1;
	cvta.to.global.u64 	%rd5, %rd2;
	cvta.to.global.u64 	%rd6, %rd3;
	mul.wide.s32 	%rd7, %r1, 4;
	add.s64 	%rd8, %rd4, %rd7;
	ld.global.f32 	%f1, [%rd8];
	add.s64 	%rd9, %rd5, %rd7;
	ld.global.f32 	%f2, [%rd9];
	add.f32 	%f3, %f1, %f2;
	add.s64 	%rd10, %rd6, %rd7;
	st.global.f32 	[%rd10], %f3;
	mul.wide.s32 	%rd11, %r2, 4;
	add.s64 	%rd12, %rd8, %rd11;
	ld.global.f32 	%f4, [%rd12];
	add.s64 	%rd13, %rd9, %rd11;
	ld.global.f32 	%f5, [%rd13];
	add.f32 	%f6, %f4, %f5;
	add.s64 	%rd14, %rd10, %rd11;
	st.global.f32 	[%rd14], %f6;
$L__BB0_2:
	ret;

}


// ===== COMPILED SASS (sm_100) =====

	.target	sm_100

	.elftype	@"ET_EXEC"


//--------------------- .note.nv.tkinfo           --------------------------
	.section	.note.nv.tkinfo,"",@"SHT_NOTE"
	.sectionflags	@"SHF_NOTE_NV_TKINFO"
	.tkinfo
        /*0018*/ 	.word	0x00000002
        /*0030*/ 	.string	""
        /*0030*/ 	.string	"ptxas"
        /*0030*/ 	.string	"Cuda compilation tools, release 13.0, V13.0.88"
        /*0030*/ 	.string	"Build cuda_13.0.r13.0/compiler.36424714_0"
        /*0030*/ 	.string	"-arch sm_100 -m 64 "



//--------------------- .note.nv.cuinfo           --------------------------
	.section	.note.nv.cuinfo,"",@"SHT_NOTE"
	.sectionflags	@"SHF_NOTE_NV_CUINFO"
        /*0018*/ 	.short	0x0002
        /*001a*/ 	.short	0x0064
        /*001c*/ 	.short	0x0082
	.zero		2


//--------------------- .nv.info                  --------------------------
	.section	.nv.info,"",@"SHT_CUDA_INFO"
	.align	4


	//----- nvinfo : EIATTR_REGCOUNT
	.align		4
        /*0000*/ 	.byte	0x04, 0x2f
        /*0002*/ 	.short	(.L_1 - .L_0)
	.align		4
.L_0:
        /*0004*/ 	.word	index@(_Z14sumArraysOnGPUPfS_S_i)
        /*0008*/ 	.word	0x00000012


	//----- nvinfo : EIATTR_FRAME_SIZE
	.align		4
.L_1:
        /*000c*/ 	.byte	0x04, 0x11
        /*000e*/ 	.short	(.L_3 - .L_2)
	.align		4
.L_2:
        /*0010*/ 	.word	index@(_Z14sumArraysOnGPUPfS_S_i)
        /*0014*/ 	.word	0x00000000


	//----- nvinfo : EIATTR_MIN_STACK_SIZE
	.align		4
.L_3:
        /*0018*/ 	.byte	0x04, 0x12
        /*001a*/ 	.short	(.L_5 - .L_4)
	.align		4
.L_4:
        /*001c*/ 	.word	index@(_Z14sumArraysOnGPUPfS_S_i)
        /*0020*/ 	.word	0x00000000
.L_5:


//--------------------- .nv.compat                --------------------------
	.section	.nv.compat,"",@"SHT_CUDA_COMPAT_INFO"
	.align	4
        /*0000*/ 	.byte	0x02, 0x09, 0x00, 0x00, 0x02, 0x02, 0x01, 0x00, 0x02, 0x05, 0x05, 0x00, 0x03, 0x07, 0x01, 0x01
        /*0010*/ 	.byte	0x02, 0x03, 0x00, 0x00, 0x02, 0x06, 0x01, 0x00, 0x04, 0x0b, 0x08, 0x00, 0x09, 0x00, 0x00, 0x00
        /*0020*/ 	.byte	0x00, 0x00, 0x00, 0x00


//--------------------- .nv.info._Z14sumArraysOnGPUPfS_S_i --------------------------
	.section	.nv.info._Z14sumArraysOnGPUPfS_S_i,"",@"SHT_CUDA_INFO"
	.sectionflags	@""
	.align	4


	//----- nvinfo : EIATTR_CUDA_API_VERSION
	.align		4
        /*0000*/ 	.byte	0x04, 0x37
        /*0002*/ 	.short	(.L_7 - .L_6)
.L_6:
        /*0004*/ 	.word	0x00000082


	//----- nvinfo : EIATTR_KPARAM_INFO
	.align		4
.L_7:
        /*0008*/ 	.byte	0x04, 0x17
        /*000a*/ 	.short	(.L_9 - .L_8)
.L_8:
        /*000c*/ 	.word	0x00000000
        /*0010*/ 	.short	0x0003
        /*0012*/ 	.short	0x0018
        /*0014*/ 	.byte	0x00, 0xf0, 0x11, 0x00


	//----- nvinfo : EIATTR_KPARAM_INFO
	.align		4
.L_9:
        /*0018*/ 	.byte	0x04, 0x17
        /*001a*/ 	.short	(.L_11 - .L_10)
.L_10:
        /*001c*/ 	.word	0x00000000
        /*0020*/ 	.short	0x0002
        /*0022*/ 	.short	0x0010
        /*0024*/ 	.byte	0x00, 0xf5, 0x21, 0x00


	//----- nvinfo : EIATTR_KPARAM_INFO
	.align		4
.L_11:
        /*0028*/ 	.byte	0x04, 0x17
        /*002a*/ 	.short	(.L_13 - .L_12)
.L_12:
        /*002c*/ 	.word	0x00000000
        /*0030*/ 	.short	0x0001
        /*0032*/ 	.short	0x0008
        /*0034*/ 	.byte	0x00, 0xf5, 0x21, 0x00


	//----- nvinfo : EIATTR_KPARAM_INFO
	.align		4
.L_13:
        /*0038*/ 	.byte	0x04, 0x17
        /*003a*/ 	.short	(.L_15 - .L_14)
.L_14:
        /*003c*/ 	.word	0x00000000
        /*0040*/ 	.short	0x0000
        /*0042*/ 	.short	0x0000
        /*0044*/ 	.byte	0x00, 0xf5, 0x21, 0x00


	//----- nvinfo : EIATTR_SPARSE_MMA_MASK
	.align		4
.L_15:
        /*0048*/ 	.byte	0x03, 0x50
        /*004a*/ 	.short	0x0000


	//----- nvinfo : EIATTR_MAXREG_COUNT
	.align		4
        /*004c*/ 	.byte	0x03, 0x1b
        /*004e*/ 	.short	0x00ff


	//----- nvinfo : EIATTR_MERCURY_ISA_VERSION
	.align		4
        /*0050*/ 	.byte	0x03, 0x5f
        /*0052*/ 	.short	0x0101


	//----- nvinfo : EIATTR_VRC_CTA_INIT_COUNT
	.align		4
        /*0054*/ 	.byte	0x02, 0x4a
	.zero		1
	.zero		1


	//----- nvinfo : EIATTR_EXIT_INSTR_OFFSETS
	.align		4
        /*0058*/ 	.byte	0x04, 0x1c
        /*005a*/ 	.short	(.L_17 - .L_16)


	//   ....[0]....
.L_16:
        /*005c*/ 	.word	0x00000070


	//   ....[1]....
        /*0060*/ 	.word	0x000001a0


	//----- nvinfo : EIATTR_CBANK_PARAM_SIZE
	.align		4
.L_17:
        /*0064*/ 	.byte	0x03, 0x19
        /*0066*/ 	.short	0x001c


	//----- nvinfo : EIATTR_PARAM_CBANK
	.align		4
        /*0068*/ 	.byte	0x04, 0x0a
        /*006a*/ 	.short	(.L_19 - .L_18)
	.align		4
.L_18:
        /*006c*/ 	.word	index@(.nv.constant0._Z14sumArraysOnGPUPfS_S_i)
        /*0070*/ 	.short	0x0380
        /*0072*/ 	.short	0x001c


	//----- nvinfo : EIATTR_SW_WAR
	.align		4
.L_19:
        /*0074*/ 	.byte	0x04, 0x36
        /*0076*/ 	.short	(.L_21 - .L_20)
.L_20:
        /*0078*/ 	.word	0x00000008
.L_21:


//--------------------- .nv.callgraph             --------------------------
	.section	.nv.callgraph,"",@"SHT_CUDA_CALLGRAPH"
	.align	4
	.sectionentsize	8
	.align		4
        /*0000*/ 	.word	0x00000000
	.align		4
        /*0004*/ 	.word	0xffffffff
	.align		4
        /*0008*/ 	.word	0x00000000
	.align		4
        /*000c*/ 	.word	0xfffffffe
	.align		4
        /*0010*/ 	.word	0x00000000
	.align		4
        /*0014*/ 	.word	0xfffffffd
	.align		4
        /*0018*/ 	.word	0x00000000
	.align		4
        /*001c*/ 	.word	0xfffffffc


//--------------------- .text._Z14sumArraysOnGPUPfS_S_i --------------------------
	.section	.text._Z14sumArraysOnGPUPfS_S_i,"ax",@progbits
	.align	128
        .global         _Z14sumArraysOnGPUPfS_S_i
        .type           _Z14sumArraysOnGPUPfS_S_i,@function
        .size           _Z14sumArraysOnGPUPfS_S_i,(.L_x_1 - _Z14sumArraysOnGPUPfS_S_i)
        .other          _Z14sumArraysOnGPUPfS_S_i,@"STO_CUDA_ENTRY STV_DEFAULT"
_Z14sumArraysOnGPUPfS_S_i:
.text._Z14sumArraysOnGPUPfS_S_i:
[----:B------:R-:W-:Y:S01]  /*0000*/  LDC R1, c[0x0][0x37c] ;  /* 0x0000df00ff017b82 */ /* 0x000fe20000000800 */
[----:B------:R-:W0:Y:S07]  /*0010*/  S2R R0, SR_TID.X ;  /* 0x0000000000007919 */ /* 0x000e2e0000002100 */
[----:B------:R-:W0:Y:S08]  /*0020*/  S2UR UR4, SR_CTAID.X ;  /* 0x00000000000479c3 */ /* 0x000e300000002500 */
[----:B------:R-:W0:Y:S08]  /*0030*/  LDC R9, c[0x0][0x360] ;  /* 0x0000d800ff097b82 */ /* 0x000e300000000800 */
[----:B------:R-:W1:Y:S01]  /*0040*/  LDC R13, c[0x0][0x398] ;  /* 0x0000e600ff0d7b82 */ /* 0x000e620000000800 */
[----:B0-----:R-:W-:-:S05]  /*0050*/  IMAD R9, R9, UR4, R0 ;  /* 0x0000000409097c24 */ /* 0x001fca000f8e0200 */
[----:B-1----:R-:W-:-:S13]  /*0060*/  ISETP.GE.AND P0, PT, R9, R13, PT ;  /* 0x0000000d0900720c */ /* 0x002fda0003f06270 */
[----:B------:R-:W-:Y:S05]  /*0070*/  @P0 EXIT ;  /* 0x000000000000094d */ /* 0x000fea0003800000 */
[----:B------:R-:W0:Y:S01]  /*0080*/  LDC.64 R2, c[0x0][0x380] ;  /* 0x0000e000ff027b82 */ /* 0x000e220000000a00 */
[----:B------:R-:W1:Y:S07]  /*0090*/  LDCU.64 UR4, c[0x0][0x358] ;  /* 0x00006b00ff0477ac */ /* 0x000e6e0008000a00 */
[----:B------:R-:W2:Y:S08]  /*00a0*/  LDC.64 R4, c[0x0][0x388] ;  /* 0x0000e200ff047b82 */ /* 0x000eb00000000a00 */
[----:B------:R-:W3:Y:S01]  /*00b0*/  LDC.64 R6, c[0x0][0x390] ;  /* 0x0000e400ff067b82 */ /* 0x000ee20000000a00 */
[----:B0-----:R-:W-:-:S05]  /*00c0*/  IMAD.WIDE R2, R9, 0x4, R2 ;  /* 0x0000000409027825 */ /* 0x001fca00078e0202 */
[----:B-1----:R-:W4:Y:S01]  /*00d0*/  LDG.E R0, desc[UR4][R2.64] ;  /* 0x0000000402007981 */ /* 0x002f22000c1e1900 */
[----:B--2---:R-:W-:-:S05]  /*00e0*/  IMAD.WIDE R4, R9, 0x4, R4 ;  /* 0x0000000409047825 */ /* 0x004fca00078e0204 */
[----:B------:R-:W4:Y:S01]  /*00f0*/  LDG.E R11, desc[UR4][R4.64] ;  /* 0x00000004040b7981 */ /* 0x000f22000c1e1900 */
[----:B---3--:R-:W-:-:S04]  /*0100*/  IMAD.WIDE R6, R9, 0x4, R6 ;  /* 0x0000000409067825 */ /* 0x008fc800078e0206 */
[----:B------:R-:W-:-:S04]  /*0110*/  IMAD.WIDE R8, R13, 0x4, R2 ;  /* 0x000000040d087825 */ /* 0x000fc800078e0202 */
[----:B----4-:R-:W-:Y:S01]  /*0120*/  FADD R15, R0, R11 ;  /* 0x0000000b000f7221 */ /* 0x010fe20000000000 */
[----:B------:R-:W-:-:S04]  /*0130*/  IMAD.WIDE R10, R13, 0x4, R4 ;  /* 0x000000040d0a7825 */ /* 0x000fc800078e0204 */
[----:B------:R-:W-:Y:S04]  /*0140*/  STG.E desc[UR4][R6.64], R15 ;  /* 0x0000000f06007986 */ /* 0x000fe8000c101904 */
[----:B------:R-:W2:Y:S04]  /*0150*/  LDG.E R8, desc[UR4][R8.64] ;  /* 0x0000000408087981 */ /* 0x000ea8000c1e1900 */
[----:B------:R-:W2:Y:S01]  /*0160*/  LDG.E R11, desc[UR4][R10.64] ;  /* 0x000000040a0b7981 */ /* 0x000ea2000c1e1900 */
[----:B------:R-:W-:-:S04]  /*0170*/  IMAD.WIDE R12, R13, 0x4, R6 ;  /* 0x000000040d0c7825 */ /* 0x000fc800078e0206 */
[----:B--2---:R-:W-:-:S05]  /*0180*/  FADD R3, R8, R11 ;  /* 0x0000000b08037221 */ /* 0x004fca0000000000 */
[----:B------:R-:W-:Y:S01]  /*0190*/  STG.E desc[UR4][R12.64], R3 ;  /* 0x000000030c007986 */ /* 0x000fe2000c101904 */
[----:B------:R-:W-:Y:S05]  /*01a0*/  EXIT ;  /* 0x000000000000794d */ /* 0x000fea0003800000 */
.L_x_0:
[----:B------:R-:W-:-:S00]  /*01b0*/  BRA `(.L_x_0) ;  /* 0xfffffffc00fc7947 */ /* 0x000fc0000383ffff */
[----:B------:R-:W-:-:S00]  /*01c0*/  NOP ;  /* 0x0000000000007918 */ /* 0x000fc00000000000 */
        /* <DEDUP_REMOVED lines=11> */
.L_x_1:


//--------------------- .nv.shared.reserved.0     --------------------------
	.section	.nv.shared.reserved.0,"aw",@nobits
	.weak		__nv_reservedSMEM_offset_0_alias
	.size		__nv_reservedSMEM_offset_0_alias, 0, 64
	.other		__nv_reservedSMEM_offset_0_alias,@"STO_CUDA_RESERVED_SHARED STV_DEFAULT"
__nv_reservedSMEM_offset_0_alias:
	.zero		0
	.zero		64


//--------------------- .nv.constant0._Z14sumArraysOnGPUPfS_S_i --------------------------
	.section	.nv.constant0._Z14sumArraysOnGPUPfS_S_i,"a",@progbits
	.sectionflags	@""
	.align	4
.nv.constant0._Z14sumArraysOnGPUPfS_S_i:
	.zero		924


//--------------------- SYMBOLS --------------------------

	.type		.nv.reservedSmem.offset0,@object
	.size		.nv.reservedSmem.offset0,0x4
